//
// Generated by NVIDIA NVVM Compiler
//
// Compiler Build ID: CL-36424714
// Cuda compilation tools, release 13.0, V13.0.88
// Based on NVVM 20.0.0
//

.version 9.0
.target sm_100
.address_size 64

	// .globl	_Z12invertColorsPhiii

.visible .entry _Z12invertColorsPhiii(
	.param .u64 .ptr .align 1 _Z12invertColorsPhiii_param_0,
	.param .u32 _Z12invertColorsPhiii_param_1,
	.param .u32 _Z12invertColorsPhiii_param_2,
	.param .u32 _Z12invertColorsPhiii_param_3
)
{
	.reg .pred 	%p<13>;
	.reg .b16 	%rs<59>;
	.reg .b32 	%r<46>;
	.reg .b64 	%rd<12>;

	ld.param.u64 	%rd3, [_Z12invertColorsPhiii_param_0];
	ld.param.u32 	%r24, [_Z12invertColorsPhiii_param_1];
	ld.param.u32 	%r26, [_Z12invertColorsPhiii_param_2];
	ld.param.u32 	%r25, [_Z12invertColorsPhiii_param_3];
	cvta.to.global.u64 	%rd1, %rd3;
	mov.u32 	%r28, %ctaid.x;
	mov.u32 	%r29, %ntid.x;
	mov.u32 	%r30, %tid.x;
	mad.lo.s32 	%r1, %r28, %r29, %r30;
	mov.u32 	%r31, %ctaid.y;
	mov.u32 	%r32, %ntid.y;
	mov.u32 	%r33, %tid.y;
	mad.lo.s32 	%r34, %r31, %r32, %r33;
	setp.ge.s32 	%p1, %r1, %r24;
	setp.ge.s32 	%p2, %r34, %r26;
	or.pred  	%p3, %p1, %p2;
	@%p3 bra 	$L__BB0_14;
	mad.lo.s32 	%r35, %r24, %r34, %r1;
	mul.lo.s32 	%r3, %r35, %r25;
	setp.lt.s32 	%p4, %r25, 1;
	@%p4 bra 	$L__BB0_14;
	and.b32  	%r4, %r25, 15;
	setp.lt.u32 	%p5, %r25, 16;
	mov.b32 	%r42, 0;
	@%p5 bra 	$L__BB0_5;
	and.b32  	%r42, %r25, 2147483632;
	neg.s32 	%r40, %r42;
	add.s64 	%rd2, %rd1, 7;
	mov.u32 	%r39, %r3;
$L__BB0_4:
	.pragma "nounroll";
	cvt.s64.s32 	%rd4, %r39;
	add.s64 	%rd5, %rd2, %rd4;
	ld.global.u8 	%rs1, [%rd5+-7];
	not.b16 	%rs2, %rs1;
	st.global.u8 	[%rd5+-7], %rs2;
	ld.global.u8 	%rs3, [%rd5+-6];
	not.b16 	%rs4, %rs3;
	st.global.u8 	[%rd5+-6], %rs4;
	ld.global.u8 	%rs5, [%rd5+-5];
	not.b16 	%rs6, %rs5;
	st.global.u8 	[%rd5+-5], %rs6;
	ld.global.u8 	%rs7, [%rd5+-4];
	not.b16 	%rs8, %rs7;
	st.global.u8 	[%rd5+-4], %rs8;
	ld.global.u8 	%rs9, [%rd5+-3];
	not.b16 	%rs10, %rs9;
	st.global.u8 	[%rd5+-3], %rs10;
	ld.global.u8 	%rs11, [%rd5+-2];
	not.b16 	%rs12, %rs11;
	st.global.u8 	[%rd5+-2], %rs12;
	ld.global.u8 	%rs13, [%rd5+-1];
	not.b16 	%rs14, %rs13;
	st.global.u8 	[%rd5+-1], %rs14;
	ld.global.u8 	%rs15, [%rd5];
	not.b16 	%rs16, %rs15;
	st.global.u8 	[%rd5], %rs16;
	ld.global.u8 	%rs17, [%rd5+1];
	not.b16 	%rs18, %rs17;
	st.global.u8 	[%rd5+1], %rs18;
	ld.global.u8 	%rs19, [%rd5+2];
	not.b16 	%rs20, %rs19;
	st.global.u8 	[%rd5+2], %rs20;
	ld.global.u8 	%rs21, [%rd5+3];
	not.b16 	%rs22, %rs21;
	st.global.u8 	[%rd5+3], %rs22;
	ld.global.u8 	%rs23, [%rd5+4];
	not.b16 	%rs24, %rs23;
	st.global.u8 	[%rd5+4], %rs24;
	ld.global.u8 	%rs25, [%rd5+5];
	not.b16 	%rs26, %rs25;
	st.global.u8 	[%rd5+5], %rs26;
	ld.global.u8 	%rs27, [%rd5+6];
	not.b16 	%rs28, %rs27;
	st.global.u8 	[%rd5+6], %rs28;
	ld.global.u8 	%rs29, [%rd5+7];
	not.b16 	%rs30, %rs29;
	st.global.u8 	[%rd5+7], %rs30;
	ld.global.u8 	%rs31, [%rd5+8];
	not.b16 	%rs32, %rs31;
	st.global.u8 	[%rd5+8], %rs32;
	add.s32 	%r40, %r40, 16;
	add.s32 	%r39, %r39, 16;
	setp.ne.s32 	%p6, %r40, 0;
	@%p6 bra 	$L__BB0_4;
$L__BB0_5:
	setp.eq.s32 	%p7, %r4, 0;
	@%p7 bra 	$L__BB0_14;
	and.b32  	%r12, %r25, 7;
	setp.lt.u32 	%p8, %r4, 8;
	@%p8 bra 	$L__BB0_8;
	add.s32 	%r37, %r42, %r3;
	cvt.s64.s32 	%rd6, %r37;
	add.s64 	%rd7, %rd1, %rd6;
	ld.global.u8 	%rs33, [%rd7];
	not.b16 	%rs34, %rs33;
	st.global.u8 	[%rd7], %rs34;
	ld.global.u8 	%rs35, [%rd7+1];
	not.b16 	%rs36, %rs35;
	st.global.u8 	[%rd7+1], %rs36;
	ld.global.u8 	%rs37, [%rd7+2];
	not.b16 	%rs38, %rs37;
	st.global.u8 	[%rd7+2], %rs38;
	ld.global.u8 	%rs39, [%rd7+3];
	not.b16 	%rs40, %rs39;
	st.global.u8 	[%rd7+3], %rs40;
	ld.global.u8 	%rs41, [%rd7+4];
	not.b16 	%rs42, %rs41;
	st.global.u8 	[%rd7+4], %rs42;
	ld.global.u8 	%rs43, [%rd7+5];
	not.b16 	%rs44, %rs43;
	st.global.u8 	[%rd7+5], %rs44;
	ld.global.u8 	%rs45, [%rd7+6];
	not.b16 	%rs46, %rs45;
	st.global.u8 	[%rd7+6], %rs46;
	ld.global.u8 	%rs47, [%rd7+7];
	not.b16 	%rs48, %rs47;
	st.global.u8 	[%rd7+7], %rs48;
	add.s32 	%r42, %r42, 8;
$L__BB0_8:
	setp.eq.s32 	%p9, %r12, 0;
	@%p9 bra 	$L__BB0_14;
	and.b32  	%r15, %r25, 3;
	setp.lt.u32 	%p10, %r12, 4;
	@%p10 bra 	$L__BB0_11;
	add.s32 	%r38, %r42, %r3;
	cvt.s64.s32 	%rd8, %r38;
	add.s64 	%rd9, %rd1, %rd8;
	ld.global.u8 	%rs49, [%rd9];
	not.b16 	%rs50, %rs49;
	st.global.u8 	[%rd9], %rs50;
	ld.global.u8 	%rs51, [%rd9+1];
	not.b16 	%rs52, %rs51;
	st.global.u8 	[%rd9+1], %rs52;
	ld.global.u8 	%rs53, [%rd9+2];
	not.b16 	%rs54, %rs53;
	st.global.u8 	[%rd9+2], %rs54;
	ld.global.u8 	%rs55, [%rd9+3];
	not.b16 	%rs56, %rs55;
	st.global.u8 	[%rd9+3], %rs56;
	add.s32 	%r42, %r42, 4;
$L__BB0_11:
	setp.eq.s32 	%p11, %r15, 0;
	@%p11 bra 	$L__BB0_14;
	add.s32 	%r45, %r42, %r3;
	neg.s32 	%r44, %r15;
$L__BB0_13:
	.pragma "nounroll";
	cvt.s64.s32 	%rd10, %r45;
	add.s64 	%rd11, %rd1, %rd10;
	ld.global.u8 	%rs57, [%rd11];
	not.b16 	%rs58, %rs57;
	st.global.u8 	[%rd11], %rs58;
	add.s32 	%r45, %r45, 1;
	add.s32 	%r44, %r44, 1;
	setp.ne.s32 	%p12, %r44, 0;
	@%p12 bra 	$L__BB0_13;
$L__BB0_14:
	ret;

}


// ===== COMPILED SASS (sm_100) =====

	.target	sm_100

	.elftype	@"ET_EXEC"


//--------------------- .note.nv.tkinfo           --------------------------
	.section	.note.nv.tkinfo,"",@"SHT_NOTE"
	.sectionflags	@"SHF_NOTE_NV_TKINFO"
	.tkinfo
        /*0018*/ 	.word	0x00000002
        /*0030*/ 	.string	""
        /*0030*/ 	.string	"ptxas"
        /*0030*/ 	.string	"Cuda compilation tools, release 13.0, V13.0.88"
        /*0030*/ 	.string	"Build cuda_13.0.r13.0/compiler.36424714_0"
        /*0030*/ 	.string	"-arch sm_100 -m 64 "



//--------------------- .note.nv.cuinfo           --------------------------
	.section	.note.nv.cuinfo,"",@"SHT_NOTE"
	.sectionflags	@"SHF_NOTE_NV_CUINFO"
        /*0018*/ 	.short	0x0002
        /*001a*/ 	.short	0x0064
        /*001c*/ 	.short	0x0082
	.zero		2


//--------------------- .nv.info                  --------------------------
	.section	.nv.info,"",@"SHT_CUDA_INFO"
	.align	4


	//----- nvinfo : EIATTR_REGCOUNT
	.align		4
        /*0000*/ 	.byte	0x04, 0x2f
        /*0002*/ 	.short	(.L_1 - .L_0)
	.align		4
.L_0:
        /*0004*/ 	.word	index@(_Z12invertColorsPhiii)
        /*0008*/ 	.word	0x0000001c


	//----- nvinfo : EIATTR_FRAME_SIZE
	.align		4
.L_1:
        /*000c*/ 	.byte	0x04, 0x11
        /*000e*/ 	.short	(.L_3 - .L_2)
	.align		4
.L_2:
        /*0010*/ 	.word	index@(_Z12invertColorsPhiii)
        /*0014*/ 	.word	0x00000000


	//----- nvinfo : EIATTR_MIN_STACK_SIZE
	.align		4
.L_3:
        /*0018*/ 	.byte	0x04, 0x12
        /*001a*/ 	.short	(.L_5 - .L_4)
	.align		4
.L_4:
        /*001c*/ 	.word	index@(_Z12invertColorsPhiii)
        /*0020*/ 	.word	0x00000000
.L_5:


//--------------------- .nv.compat                --------------------------
	.section	.nv.compat,"",@"SHT_CUDA_COMPAT_INFO"
	.align	4
        /*0000*/ 	.byte	0x02, 0x09, 0x00, 0x00, 0x02, 0x02, 0x01, 0x00, 0x02, 0x05, 0x05, 0x00, 0x03, 0x07, 0x01, 0x01
        /*0010*/ 	.byte	0x02, 0x03, 0x00, 0x00, 0x02, 0x06, 0x01, 0x00, 0x04, 0x0b, 0x08, 0x00, 0x09, 0x00, 0x00, 0x00
        /*0020*/ 	.byte	0x00, 0x00, 0x00, 0x00


//--------------------- .nv.info._Z12invertColorsPhiii --------------------------
	.section	.nv.info._Z12invertColorsPhiii,"",@"SHT_CUDA_INFO"
	.sectionflags	@""
	.align	4


	//----- nvinfo : EIATTR_CUDA_API_VERSION
	.align		4
        /*0000*/ 	.byte	0x04, 0x37
        /*0002*/ 	.short	(.L_7 - .L_6)
.L_6:
        /*0004*/ 	.word	0x00000082


	//----- nvinfo : EIATTR_KPARAM_INFO
	.align		4
.L_7:
        /*0008*/ 	.byte	0x04, 0x17
        /*000a*/ 	.short	(.L_9 - .L_8)
.L_8:
        /*000c*/ 	.word	0x00000000
        /*0010*/ 	.short	0x0003
        /*0012*/ 	.short	0x0010
        /*0014*/ 	.byte	0x00, 0xf0, 0x11, 0x00


	//----- nvinfo : EIATTR_KPARAM_INFO
	.align		4
.L_9:
        /*0018*/ 	.byte	0x04, 0x17
        /*001a*/ 	.short	(.L_11 - .L_10)
.L_10:
        /*001c*/ 	.word	0x00000000
        /*0020*/ 	.short	0x0002
        /*0022*/ 	.short	0x000c
        /*0024*/ 	.byte	0x00, 0xf0, 0x11, 0x00


	//----- nvinfo : EIATTR_KPARAM_INFO
	.align		4
.L_11:
        /*0028*/ 	.byte	0x04, 0x17
        /*002a*/ 	.short	(.L_13 - .L_12)
.L_12:
        /*002c*/ 	.word	0x00000000
        /*0030*/ 	.short	0x0001
        /*0032*/ 	.short	0x0008
        /*0034*/ 	.byte	0x00, 0xf0, 0x11, 0x00


	//----- nvinfo : EIATTR_KPARAM_INFO
	.align		4
.L_13:
        /*0038*/ 	.byte	0x04, 0x17
        /*003a*/ 	.short	(.L_15 - .L_14)
.L_14:
        /*003c*/ 	.word	0x00000000
        /*0040*/ 	.short	0x0000
        /*0042*/ 	.short	0x0000
        /*0044*/ 	.byte	0x00, 0xf5, 0x21, 0x00


	//----- nvinfo : EIATTR_SPARSE_MMA_MASK
	.align		4
.L_15:
        /*0048*/ 	.byte	0x03, 0x50
        /*004a*/ 	.short	0x0000


	//----- nvinfo : EIATTR_MAXREG_COUNT
	.align		4
        /*004c*/ 	.byte	0x03, 0x1b
        /*004e*/ 	.short	0x00ff


	//----- nvinfo : EIATTR_MERCURY_ISA_VERSION
	.align		4
        /*0050*/ 	.byte	0x03, 0x5f
        /*0052*/ 	.short	0x0101


	//----- nvinfo : EIATTR_VRC_CTA_INIT_COUNT
	.align		4
        /*0054*/ 	.byte	0x02, 0x4a
	.zero		1
	.zero		1


	//----- nvinfo : EIATTR_EXIT_INSTR_OFFSETS
	.align		4
        /*0058*/ 	.byte	0x04, 0x1c
        /*005a*/ 	.short	(.L_17 - .L_16)


	//   ....[0]....
.L_16:
        /*005c*/ 	.word	0x000000c0


	//   ....[1]....
        /*0060*/ 	.word	0x00000100


	//   ....[2]....
        /*0064*/ 	.word	0x00000530


	//   ....[3]....
        /*0068*/ 	.word	0x00000750


	//   ....[4]....
        /*006c*/ 	.word	0x000008b0


	//   ....[5]....
        /*0070*/ 	.word	0x00000980


	//----- nvinfo : EIATTR_CBANK_PARAM_SIZE
	.align		4
.L_17:
        /*0074*/ 	.byte	0x03, 0x19
        /*0076*/ 	.short	0x0014


	//----- nvinfo : EIATTR_PARAM_CBANK
	.align		4
        /*0078*/ 	.byte	0x04, 0x0a
        /*007a*/ 	.short	(.L_19 - .L_18)
	.align		4
.L_18:
        /*007c*/ 	.word	index@(.nv.constant0._Z12invertColorsPhiii)
        /*0080*/ 	.short	0x0380
        /*0082*/ 	.short	0x0014


	//----- nvinfo : EIATTR_SW_WAR
	.align		4
.L_19:
        /*0084*/ 	.byte	0x04, 0x36
        /*0086*/ 	.short	(.L_21 - .L_20)
.L_20:
        /*0088*/ 	.word	0x00000008
.L_21:


//--------------------- .nv.callgraph             --------------------------
	.section	.nv.callgraph,"",@"SHT_CUDA_CALLGRAPH"
	.align	4
	.sectionentsize	8
	.align		4
        /*0000*/ 	.word	0x00000000
	.align		4
        /*0004*/ 	.word	0xffffffff
	.align		4
        /*0008*/ 	.word	0x00000000
	.align		4
        /*000c*/ 	.word	0xfffffffe
	.align		4
        /*0010*/ 	.word	0x00000000
	.align		4
        /*0014*/ 	.word	0xfffffffd
	.align		4
        /*0018*/ 	.word	0x00000000
	.align		4
        /*001c*/ 	.word	0xfffffffc


//--------------------- .text._Z12invertColorsPhiii --------------------------
	.section	.text._Z12invertColorsPhiii,"ax",@progbits
	.align	128
        .global         _Z12invertColorsPhiii
        .type           _Z12invertColorsPhiii,@function
        .size           _Z12invertColorsPhiii,(.L_x_6 - _Z12invertColorsPhiii)
        .other          _Z12invertColorsPhiii,@"STO_CUDA_ENTRY STV_DEFAULT"
_Z12invertColorsPhiii:
.text._Z12invertColorsPhiii:
[----:B------:R-:W-:Y:S01]  /*0000*/  LDC R1, c[0x0][0x37c] ;  /* 0x0000df00ff017b82 */ /* 0x000fe20000000800 */
[----:B------:R-:W0:Y:S07]  /*0010*/  S2R R0, SR_TID.Y ;  /* 0x0000000000007919 */ /* 0x000e2e0000002200 */
[----:B------:R-:W1:Y:S01]  /*0020*/  LDC R2, c[0x0][0x360] ;  /* 0x0000d800ff027b82 */ /* 0x000e620000000800 */
[----:B------:R-:W2:Y:S01]  /*0030*/  LDCU.64 UR6, c[0x0][0x388] ;  /* 0x00007100ff0677ac */ /* 0x000ea20008000a00 */
[----:B------:R-:W1:Y:S06]  /*0040*/  S2R R5, SR_TID.X ;  /* 0x0000000000057919 */ /* 0x000e6c0000002100 */
[----:B------:R-:W0:Y:S08]  /*0050*/  S2UR UR5, SR_CTAID.Y ;  /* 0x00000000000579c3 */ /* 0x000e300000002600 */
[----:B------:R-:W0:Y:S08]  /*0060*/  LDC R3, c[0x0][0x364] ;  /* 0x0000d900ff037b82 */ /* 0x000e300000000800 */
[----:B------:R-:W1:Y:S01]  /*0070*/  S2UR UR4, SR_CTAID.X ;  /* 0x00000000000479c3 */ /* 0x000e620000002500 */
[----:B0-----:R-:W-:-:S05]  /*0080*/  IMAD R3, R3, UR5, R0 ;  /* 0x0000000503037c24 */ /* 0x001fca000f8e0200 */
[----:B--2---:R-:W-:Y:S01]  /*0090*/  ISETP.GE.AND P0, PT, R3, UR7, PT ;  /* 0x0000000703007c0c */ /* 0x004fe2000bf06270 */
[----:B-1----:R-:W-:-:S05]  /*00a0*/  IMAD R2, R2, UR4, R5 ;  /* 0x0000000402027c24 */ /* 0x002fca000f8e0205 */
[----:B------:R-:W-:-:S13]  /*00b0*/  ISETP.GE.OR P0, PT, R2, UR6, P0 ;  /* 0x0000000602007c0c */ /* 0x000fda0008706670 */
[----:B------:R-:W-:Y:S05]  /*00c0*/  @P0 EXIT ;  /* 0x000000000000094d */ /* 0x000fea0003800000 */
[----:B------:R-:W0:Y:S01]  /*00d0*/  LDC R0, c[0x0][0x390] ;  /* 0x0000e400ff007b82 */ /* 0x000e220000000800 */
[----:B------:R-:W-:Y:S01]  /*00e0*/  IMAD R3, R3, UR6, R2 ;  /* 0x0000000603037c24 */ /* 0x000fe2000f8e0202 */
[----:B0-----:R-:W-:-:S13]  /*00f0*/  ISETP.GE.AND P0, PT, R0, 0x1, PT ;  /* 0x000000010000780c */ /* 0x001fda0003f06270 */
[----:B------:R-:W-:Y:S05]  /*0100*/  @!P0 EXIT ;  /* 0x000000000000894d */ /* 0x000fea0003800000 */
[C---:B------:R-:W-:Y:S01]  /*0110*/  ISETP.GE.U32.AND P1, PT, R0.reuse, 0x10, PT ;  /* 0x000000100000780c */ /* 0x040fe20003f26070 */
[----:B------:R-:W0:Y:S01]  /*0120*/  LDCU.64 UR4, c[0x0][0x358] ;  /* 0x00006b00ff0477ac */ /* 0x000e220008000a00 */
[----:B------:R-:W-:Y:S01]  /*0130*/  LOP3.LUT R20, R0, 0xf, RZ, 0xc0, !PT ;  /* 0x0000000f00147812 */ /* 0x000fe200078ec0ff */
[----:B------:R-:W-:Y:S02]  /*0140*/  IMAD R4, R3, R0, RZ ;  /* 0x0000000003047224 */ /* 0x000fe400078e02ff */
[----:B------:R-:W-:Y:S01]  /*0150*/  IMAD.MOV.U32 R5, RZ, RZ, RZ ;  /* 0x000000ffff057224 */ /* 0x000fe200078e00ff */
[----:B------:R-:W-:-:S07]  /*0160*/  ISETP.NE.AND P0, PT, R20, RZ, PT ;  /* 0x000000ff1400720c */ /* 0x000fce0003f05270 */
[----:B------:R-:W-:Y:S06]  /*0170*/  @!P1 BRA `(.L_x_0) ;  /* 0x0000000000ec9947 */ /* 0x000fec0003800000 */
[----:B------:R-:W-:Y:S01]  /*0180*/  LOP3.LUT R5, R0, 0x7ffffff0, RZ, 0xc0, !PT ;  /* 0x7ffffff000057812 */ /* 0x000fe200078ec0ff */
[----:B------:R-:W-:-:S04]  /*0190*/  IMAD.MOV.U32 R7, RZ, RZ, R4 ;  /* 0x000000ffff077224 */ /* 0x000fc800078e0004 */
[----:B------:R-:W-:-:S07]  /*01a0*/  IMAD.MOV R6, RZ, RZ, -R5 ;  /* 0x000000ffff067224 */ /* 0x000fce00078e0a05 */
.L_x_1:
[----:B-1----:R-:W1:Y:S01]  /*01b0*/  LDC.64 R2, c[0x0][0x380] ;  /* 0x0000e000ff027b82 */ /* 0x002e620000000a00 */
[----:B------:R-:W-:Y:S02]  /*01c0*/  SHF.R.S32.HI R8, RZ, 0x1f, R7 ;  /* 0x0000001fff087819 */ /* 0x000fe40000011407 */
[----:B-1----:R-:W-:-:S04]  /*01d0*/  IADD3 R2, P1, P2, R7, 0x7, R2 ;  /* 0x0000000707027810 */ /* 0x002fc80007a3e002 */
[----:B------:R-:W-:-:S05]  /*01e0*/  IADD3.X R3, PT, PT, R8, R3, RZ, P1, P2 ;  /* 0x0000000308037210 */ /* 0x000fca0000fe44ff */
[----:B0-----:R-:W2:Y:S04]  /*01f0*/  LDG.E.U8 R8, desc[UR4][R2.64+-0x7] ;  /* 0xfffff90402087981 */ /* 0x001ea8000c1e1100 */
[----:B------:R-:W3:Y:S04]  /*0200*/  LDG.E.U8 R10, desc[UR4][R2.64+-0x6] ;  /* 0xfffffa04020a7981 */ /* 0x000ee8000c1e1100 */
[----:B------:R-:W4:Y:S04]  /*0210*/  LDG.E.U8 R12, desc[UR4][R2.64+-0x5] ;  /* 0xfffffb04020c7981 */ /* 0x000f28000c1e1100 */
[----:B------:R-:W5:Y:S04]  /*0220*/  LDG.E.U8 R14, desc[UR4][R2.64+-0x4] ;  /* 0xfffffc04020e7981 */ /* 0x000f68000c1e1100 */
[----:B------:R-:W5:Y:S04]  /*0230*/  LDG.E.U8 R16, desc[UR4][R2.64+-0x3] ;  /* 0xfffffd0402107981 */ /* 0x000f68000c1e1100 */
[----:B------:R-:W5:Y:S01]  /*0240*/  LDG.E.U8 R18, desc[UR4][R2.64+-0x2] ;  /* 0xfffffe0402127981 */ /* 0x000f62000c1e1100 */
[----:B--2---:R-:W-:-:S02]  /*0250*/  LOP3.LUT R9, RZ, R8, RZ, 0x33, !PT ;  /* 0x00000008ff097212 */ /* 0x004fc400078e33ff */
[----:B---3--:R-:W-:-:S03]  /*0260*/  LOP3.LUT R11, RZ, R10, RZ, 0x33, !PT ;  /* 0x0000000aff0b7212 */ /* 0x008fc600078e33ff */
[----:B------:R0:W-:Y:S01]  /*0270*/  STG.E.U8 desc[UR4][R2.64+-0x7], R9 ;  /* 0xfffff90902007986 */ /* 0x0001e2000c101104 */
[----:B----4-:R-:W-:-:S03]  /*0280*/  LOP3.LUT R13, RZ, R12, RZ, 0x33, !PT ;  /* 0x0000000cff0d7212 */ /* 0x010fc600078e33ff */
[----:B------:R1:W-:Y:S01]  /*0290*/  STG.E.U8 desc[UR4][R2.64+-0x6], R11 ;  /* 0xfffffa0b02007986 */ /* 0x0003e2000c101104 */
[----:B-----5:R-:W-:-:S03]  /*02a0*/  LOP3.LUT R15, RZ, R14, RZ, 0x33, !PT ;  /* 0x0000000eff0f7212 */ /* 0x020fc600078e33ff */
[----:B------:R-:W-:Y:S01]  /*02b0*/  STG.E.U8 desc[UR4][R2.64+-0x5], R13 ;  /* 0xfffffb0d02007986 */ /* 0x000fe2000c101104 */
[----:B------:R-:W-:-:S03]  /*02c0*/  LOP3.LUT R17, RZ, R16, RZ, 0x33, !PT ;  /* 0x00000010ff117212 */ /* 0x000fc600078e33ff */
[----:B------:R-:W-:Y:S01]  /*02d0*/  STG.E.U8 desc[UR4][R2.64+-0x4], R15 ;  /* 0xfffffc0f02007986 */ /* 0x000fe2000c101104 */
[----:B------:R-:W-:-:S03]  /*02e0*/  LOP3.LUT R19, RZ, R18, RZ, 0x33, !PT ;  /* 0x00000012ff137212 */ /* 0x000fc600078e33ff */
[----:B------:R-:W-:Y:S04]  /*02f0*/  STG.E.U8 desc[UR4][R2.64+-0x3], R17 ;  /* 0xfffffd1102007986 */ /* 0x000fe8000c101104 */
[----:B------:R-:W-:Y:S04]  /*0300*/  STG.E.U8 desc[UR4][R2.64+-0x2], R19 ;  /* 0xfffffe1302007986 */ /* 0x000fe8000c101104 */
[----:B------:R-:W0:Y:S01]  /*0310*/  LDG.E.U8 R8, desc[UR4][R2.64+-0x1] ;  /* 0xffffff0402087981 */ /* 0x000e22000c1e1100 */
[----:B------:R-:W-:Y:S01]  /*0320*/  VIADD R6, R6, 0x10 ;  /* 0x0000001006067836 */ /* 0x000fe20000000000 */
[----:B0-----:R-:W-:-:S05]  /*0330*/  LOP3.LUT R9, RZ, R8, RZ, 0x33, !PT ;  /* 0x00000008ff097212 */ /* 0x001fca00078e33ff */
[----:B------:R0:W-:Y:S04]  /*0340*/  STG.E.U8 desc[UR4][R2.64+-0x1], R9 ;  /* 0xffffff0902007986 */ /* 0x0001e8000c101104 */
[----:B------:R-:W1:Y:S04]  /*0350*/  LDG.E.U8 R8, desc[UR4][R2.64] ;  /* 0x0000000402087981 */ /* 0x000e68000c1e1100 */
[----:B------:R-:W0:Y:S04]  /*0360*/  LDG.E.U8 R10, desc[UR4][R2.64+0x1] ;  /* 0x00000104020a7981 */ /* 0x000e28000c1e1100 */
[----:B------:R-:W2:Y:S04]  /*0370*/  LDG.E.U8 R12, desc[UR4][R2.64+0x2] ;  /* 0x00000204020c7981 */ /* 0x000ea8000c1e1100 */
[----:B------:R-:W3:Y:S04]  /*0380*/  LDG.E.U8 R14, desc[UR4][R2.64+0x3] ;  /* 0x00000304020e7981 */ /* 0x000ee8000c1e1100 */
[----:B------:R-:W4:Y:S04]  /*0390*/  LDG.E.U8 R16, desc[UR4][R2.64+0x4] ;  /* 0x0000040402107981 */ /* 0x000f28000c1e1100 */
[----:B------:R-:W5:Y:S04]  /*03a0*/  LDG.E.U8 R18, desc[UR4][R2.64+0x5] ;  /* 0x0000050402127981 */ /* 0x000f68000c1e1100 */
[----:B------:R-:W5:Y:S04]  /*03b0*/  LDG.E.U8 R21, desc[UR4][R2.64+0x6] ;  /* 0x0000060402157981 */ /* 0x000f68000c1e1100 */
[----:B------:R-:W5:Y:S04]  /*03c0*/  LDG.E.U8 R22, desc[UR4][R2.64+0x7] ;  /* 0x0000070402167981 */ /* 0x000f68000c1e1100 */
[----:B------:R-:W5:Y:S01]  /*03d0*/  LDG.E.U8 R24, desc[UR4][R2.64+0x8] ;  /* 0x0000080402187981 */ /* 0x000f62000c1e1100 */
[----:B------:R-:W-:Y:S01]  /*03e0*/  ISETP.NE.AND P1, PT, R6, RZ, PT ;  /* 0x000000ff0600720c */ /* 0x000fe20003f25270 */
[----:B------:R-:W-:Y:S01]  /*03f0*/  VIADD R7, R7, 0x10 ;  /* 0x0000001007077836 */ /* 0x000fe20000000000 */
[----:B-1----:R-:W-:-:S02]  /*0400*/  LOP3.LUT R11, RZ, R8, RZ, 0x33, !PT ;  /* 0x00000008ff0b7212 */ /* 0x002fc400078e33ff */
[----:B0-----:R-:W-:-:S03]  /*0410*/  LOP3.LUT R9, RZ, R10, RZ, 0x33, !PT ;  /* 0x0000000aff097212 */ /* 0x001fc600078e33ff */
[----:B------:R1:W-:Y:S01]  /*0420*/  STG.E.U8 desc[UR4][R2.64], R11 ;  /* 0x0000000b02007986 */ /* 0x0003e2000c101104 */
[----:B--2---:R-:W-:-:S03]  /*0430*/  LOP3.LUT R13, RZ, R12, RZ, 0x33, !PT ;  /* 0x0000000cff0d7212 */ /* 0x004fc600078e33ff */
[----:B------:R1:W-:Y:S01]  /*0440*/  STG.E.U8 desc[UR4][R2.64+0x1], R9 ;  /* 0x0000010902007986 */ /* 0x0003e2000c101104 */
[----:B---3--:R-:W-:-:S03]  /*0450*/  LOP3.LUT R15, RZ, R14, RZ, 0x33, !PT ;  /* 0x0000000eff0f7212 */ /* 0x008fc600078e33ff */
[----:B------:R1:W-:Y:S01]  /*0460*/  STG.E.U8 desc[UR4][R2.64+0x2], R13 ;  /* 0x0000020d02007986 */ /* 0x0003e2000c101104 */
[----:B----4-:R-:W-:-:S03]  /*0470*/  LOP3.LUT R17, RZ, R16, RZ, 0x33, !PT ;  /* 0x00000010ff117212 */ /* 0x010fc600078e33ff */
[----:B------:R1:W-:Y:S01]  /*0480*/  STG.E.U8 desc[UR4][R2.64+0x3], R15 ;  /* 0x0000030f02007986 */ /* 0x0003e2000c101104 */
[----:B-----5:R-:W-:-:S03]  /*0490*/  LOP3.LUT R19, RZ, R18, RZ, 0x33, !PT ;  /* 0x00000012ff137212 */ /* 0x020fc600078e33ff */
[----:B------:R1:W-:Y:S01]  /*04a0*/  STG.E.U8 desc[UR4][R2.64+0x4], R17 ;  /* 0x0000041102007986 */ /* 0x0003e2000c101104 */
[----:B------:R-:W-:-:S03]  /*04b0*/  LOP3.LUT R21, RZ, R21, RZ, 0x33, !PT ;  /* 0x00000015ff157212 */ /* 0x000fc600078e33ff */
[----:B------:R1:W-:Y:S01]  /*04c0*/  STG.E.U8 desc[UR4][R2.64+0x5], R19 ;  /* 0x0000051302007986 */ /* 0x0003e2000c101104 */
[----:B------:R-:W-:-:S03]  /*04d0*/  LOP3.LUT R23, RZ, R22, RZ, 0x33, !PT ;  /* 0x00000016ff177212 */ /* 0x000fc600078e33ff */
[----:B------:R1:W-:Y:S01]  /*04e0*/  STG.E.U8 desc[UR4][R2.64+0x6], R21 ;  /* 0x0000061502007986 */ /* 0x0003e2000c101104 */
[----:B------:R-:W-:-:S03]  /*04f0*/  LOP3.LUT R25, RZ, R24, RZ, 0x33, !PT ;  /* 0x00000018ff197212 */ /* 0x000fc600078e33ff */
[----:B------:R1:W-:Y:S04]  /*0500*/  STG.E.U8 desc[UR4][R2.64+0x7], R23 ;  /* 0x0000071702007986 */ /* 0x0003e8000c101104 */
[----:B------:R1:W-:Y:S01]  /*0510*/  STG.E.U8 desc[UR4][R2.64+0x8], R25 ;  /* 0x0000081902007986 */ /* 0x0003e2000c101104 */
[----:B------:R-:W-:Y:S05]  /*0520*/  @P1 BRA `(.L_x_1) ;  /* 0xfffffffc00201947 */ /* 0x000fea000383ffff */
.L_x_0:
[----:B0-----:R-:W-:Y:S05]  /*0530*/  @!P0 EXIT ;  /* 0x000000000000894d */ /* 0x001fea0003800000 */
[----:B------:R-:W-:Y:S02]  /*0540*/  ISETP.GE.U32.AND P0, PT, R20, 0x8, PT ;  /* 0x000000081400780c */ /* 0x000fe40003f06070 */
[----:B------:R-:W-:-:S04]  /*0550*/  LOP3.LUT R22, R0, 0x7, RZ, 0xc0, !PT ;  /* 0x0000000700167812 */ /* 0x000fc800078ec0ff */
[----:B------:R-:W-:-:S07]  /*0560*/  ISETP.NE.AND P1, PT, R22, RZ, PT ;  /* 0x000000ff1600720c */ /* 0x000fce0003f25270 */
[----:B------:R-:W-:Y:S06]  /*0570*/  @!P0 BRA `(.L_x_2) ;  /* 0x0000000000748947 */ /* 0x000fec0003800000 */
[----:B------:R-:W0:Y:S01]  /*0580*/  LDCU.64 UR6, c[0x0][0x380] ;  /* 0x00007000ff0677ac */ /* 0x000e220008000a00 */
[----:B-1----:R-:W-:-:S05]  /*0590*/  IMAD.IADD R3, R4, 0x1, R5 ;  /* 0x0000000104037824 */ /* 0x002fca00078e0205 */
[----:B0-----:R-:W-:-:S04]  /*05a0*/  IADD3 R2, P0, PT, R3, UR6, RZ ;  /* 0x0000000603027c10 */ /* 0x001fc8000ff1e0ff */
[----:B------:R-:W-:-:S05]  /*05b0*/  LEA.HI.X.SX32 R3, R3, UR7, 0x1, P0 ;  /* 0x0000000703037c11 */ /* 0x000fca00080f0eff */
[----:B------:R-:W2:Y:S04]  /*05c0*/  LDG.E.U8 R6, desc[UR4][R2.64] ;  /* 0x0000000402067981 */ /* 0x000ea8000c1e1100 */
[----:B------:R-:W3:Y:S04]  /*05d0*/  LDG.E.U8 R8, desc[UR4][R2.64+0x1] ;  /* 0x0000010402087981 */ /* 0x000ee8000c1e1100 */
[----:B------:R-:W4:Y:S04]  /*05e0*/  LDG.E.U8 R10, desc[UR4][R2.64+0x2] ;  /* 0x00000204020a7981 */ /* 0x000f28000c1e1100 */
[----:B------:R-:W5:Y:S04]  /*05f0*/  LDG.E.U8 R12, desc[UR4][R2.64+0x3] ;  /* 0x00000304020c7981 */ /* 0x000f68000c1e1100 */
[----:B------:R-:W5:Y:S04]  /*0600*/  LDG.E.U8 R14, desc[UR4][R2.64+0x4] ;  /* 0x00000404020e7981 */ /* 0x000f68000c1e1100 */
[----:B------:R-:W5:Y:S04]  /*0610*/  LDG.E.U8 R16, desc[UR4][R2.64+0x5] ;  /* 0x0000050402107981 */ /* 0x000f68000c1e1100 */
[----:B------:R-:W5:Y:S04]  /*0620*/  LDG.E.U8 R18, desc[UR4][R2.64+0x6] ;  /* 0x0000060402127981 */ /* 0x000f68000c1e1100 */
[----:B------:R-:W5:Y:S01]  /*0630*/  LDG.E.U8 R20, desc[UR4][R2.64+0x7] ;  /* 0x0000070402147981 */ /* 0x000f62000c1e1100 */
[----:B------:R-:W-:Y:S01]  /*0640*/  VIADD R5, R5, 0x8 ;  /* 0x0000000805057836 */ /* 0x000fe20000000000 */
[----:B--2---:R-:W-:-:S02]  /*0650*/  LOP3.LUT R7, RZ, R6, RZ, 0x33, !PT ;  /* 0x00000006ff077212 */ /* 0x004fc400078e33ff */
        /* <DEDUP_REMOVED lines=11> */
[----:B------:R0:W-:Y:S01]  /*0710*/  STG.E.U8 desc[UR4][R2.64+0x5], R17 ;  /* 0x0000051102007986 */ /* 0x0001e2000c101104 */
[----:B------:R-:W-:-:S03]  /*0720*/  LOP3.LUT R21, RZ, R20, RZ, 0x33, !PT ;  /* 0x00000014ff157212 */ /* 0x000fc600078e33ff */
[----:B------:R0:W-:Y:S04]  /*0730*/  STG.E.U8 desc[UR4][R2.64+0x6], R19 ;  /* 0x0000061302007986 */ /* 0x0001e8000c101104 */
[----:B------:R0:W-:Y:S02]  /*0740*/  STG.E.U8 desc[UR4][R2.64+0x7], R21 ;  /* 0x0000071502007986 */ /* 0x0001e4000c101104 */
.L_x_2:
[----:B------:R-:W-:Y:S05]  /*0750*/  @!P1 EXIT ;  /* 0x000000000000994d */ /* 0x000fea0003800000 */
[----:B------:R-:W-:Y:S02]  /*0760*/  ISETP.GE.U32.AND P0, PT, R22, 0x4, PT ;  /* 0x000000041600780c */ /* 0x000fe40003f06070 */
[----:B------:R-:W-:-:S04]  /*0770*/  LOP3.LUT R0, R0, 0x3, RZ, 0xc0, !PT ;  /* 0x0000000300007812 */ /* 0x000fc800078ec0ff */
[----:B------:R-:W-:-:S07]  /*0780*/  ISETP.NE.AND P1, PT, R0, RZ, PT ;  /* 0x000000ff0000720c */ /* 0x000fce0003f25270 */
[----:B------:R-:W-:Y:S06]  /*0790*/  @!P0 BRA `(.L_x_3) ;  /* 0x0000000000448947 */ /* 0x000fec0003800000 */
[----:B------:R-:W2:Y:S01]  /*07a0*/  LDCU.64 UR6, c[0x0][0x380] ;  /* 0x00007000ff0677ac */ /* 0x000ea20008000a00 */
[----:B01----:R-:W-:-:S05]  /*07b0*/  IMAD.IADD R3, R4, 0x1, R5 ;  /* 0x0000000104037824 */ /* 0x003fca00078e0205 */
[----:B--2---:R-:W-:-:S04]  /*07c0*/  IADD3 R2, P0, PT, R3, UR6, RZ ;  /* 0x0000000603027c10 */ /* 0x004fc8000ff1e0ff */
[----:B------:R-:W-:-:S05]  /*07d0*/  LEA.HI.X.SX32 R3, R3, UR7, 0x1, P0 ;  /* 0x0000000703037c11 */ /* 0x000fca00080f0eff */
[----:B------:R-:W2:Y:S04]  /*07e0*/  LDG.E.U8 R6, desc[UR4][R2.64] ;  /* 0x0000000402067981 */ /* 0x000ea8000c1e1100 */
[----:B------:R-:W3:Y:S04]  /*07f0*/  LDG.E.U8 R8, desc[UR4][R2.64+0x1] ;  /* 0x0000010402087981 */ /* 0x000ee8000c1e1100 */
[----:B------:R-:W4:Y:S04]  /*0800*/  LDG.E.U8 R10, desc[UR4][R2.64+0x2] ;  /* 0x00000204020a7981 */ /* 0x000f28000c1e1100 */
        /* <DEDUP_REMOVED lines=8> */
[----:B------:R2:W-:Y:S04]  /*0890*/  STG.E.U8 desc[UR4][R2.64+0x2], R11 ;  /* 0x0000020b02007986 */ /* 0x0005e8000c101104 */
[----:B------:R2:W-:Y:S02]  /*08a0*/  STG.E.U8 desc[UR4][R2.64+0x3], R13 ;  /* 0x0000030d02007986 */ /* 0x0005e4000c101104 */
.L_x_3:
[----:B------:R-:W-:Y:S05]  /*08b0*/  @!P1 EXIT ;  /* 0x000000000000994d */ /* 0x000fea0003800000 */
[----:B------:R-:W-:Y:S01]  /*08c0*/  IMAD.IADD R4, R4, 0x1, R5 ;  /* 0x0000000104047824 */ /* 0x000fe200078e0205 */
[----:B------:R-:W3:Y:S01]  /*08d0*/  LDCU.64 UR6, c[0x0][0x380] ;  /* 0x00007000ff0677ac */ /* 0x000ee20008000a00 */
[----:B------:R-:W-:-:S07]  /*08e0*/  IMAD.MOV R0, RZ, RZ, -R0 ;  /* 0x000000ffff007224 */ /* 0x000fce00078e0a00 */
.L_x_4:
[----:B01234-:R-:W-:-:S04]  /*08f0*/  IADD3 R2, P0, PT, R4, UR6, RZ ;  /* 0x0000000604027c10 */ /* 0x01ffc8000ff1e0ff */
[----:B------:R-:W-:-:S05]  /*0900*/  LEA.HI.X.SX32 R3, R4, UR7, 0x1, P0 ;  /* 0x0000000704037c11 */ /* 0x000fca00080f0eff */
[----:B------:R-:W2:Y:S01]  /*0910*/  LDG.E.U8 R5, desc[UR4][R2.64] ;  /* 0x0000000402057981 */ /* 0x000ea2000c1e1100 */
[----:B------:R-:W-:Y:S02]  /*0920*/  VIADD R0, R0, 0x1 ;  /* 0x0000000100007836 */ /* 0x000fe40000000000 */
[----:B------:R-:W-:-:S03]  /*0930*/  VIADD R4, R4, 0x1 ;  /* 0x0000000104047836 */ /* 0x000fc60000000000 */
[----:B------:R-:W-:Y:S02]  /*0940*/  ISETP.NE.AND P0, PT, R0, RZ, PT ;  /* 0x000000ff0000720c */ /* 0x000fe40003f05270 */
[----:B--2---:R-:W-:-:S05]  /*0950*/  LOP3.LUT R5, RZ, R5, RZ, 0x33, !PT ;  /* 0x00000005ff057212 */ /* 0x004fca00078e33ff */
[----:B------:R4:W-:Y:S06]  /*0960*/  STG.E.U8 desc[UR4][R2.64], R5 ;  /* 0x0000000502007986 */ /* 0x0009ec000c101104 */
[----:B------:R-:W-:Y:S05]  /*0970*/  @P0 BRA `(.L_x_4) ;  /* 0xfffffffc00dc0947 */ /* 0x000fea000383ffff */
[----:B------:R-:W-:Y:S05]  /*0980*/  EXIT ;  /* 0x000000000000794d */ /* 0x000fea0003800000 */
.L_x_5:
[----:B------:R-:W-:-:S00]  /*0990*/  BRA `(.L_x_5) ;  /* 0xfffffffc00fc7947 */ /* 0x000fc0000383ffff */
[----:B------:R-:W-:-:S00]  /*09a0*/  NOP ;  /* 0x0000000000007918 */ /* 0x000fc00000000000 */
        /* <DEDUP_REMOVED lines=13> */
.L_x_6:


//--------------------- .nv.shared.reserved.0     --------------------------
	.section	.nv.shared.reserved.0,"aw",@nobits
	.weak		__nv_reservedSMEM_offset_0_alias
	.size		__nv_reservedSMEM_offset_0_alias, 0, 64
	.other		__nv_reservedSMEM_offset_0_alias,@"STO_CUDA_RESERVED_SHARED STV_DEFAULT"
__nv_reservedSMEM_offset_0_alias:
	.zero		0
	.zero		64


//--------------------- .nv.constant0._Z12invertColorsPhiii --------------------------
	.section	.nv.constant0._Z12invertColorsPhiii,"a",@progbits
	.sectionflags	@""
	.align	4
.nv.constant0._Z12invertColorsPhiii:
	.zero		916


//--------------------- SYMBOLS --------------------------

	.type		.nv.reservedSmem.offset0,@object
	.size		.nv.reservedSmem.offset0,0x4
